//
// Generated by NVIDIA NVVM Compiler
//
// Compiler Build ID: CL-36424714
// Cuda compilation tools, release 13.0, V13.0.88
// Based on NVVM 20.0.0
//

.version 9.0
.target sm_100
.address_size 64

	// .globl	_Z17convolutionRowGPUPdS_S_iiii

.visible .entry _Z17convolutionRowGPUPdS_S_iiii(
	.param .u64 .ptr .align 1 _Z17convolutionRowGPUPdS_S_iiii_param_0,
	.param .u64 .ptr .align 1 _Z17convolutionRowGPUPdS_S_iiii_param_1,
	.param .u64 .ptr .align 1 _Z17convolutionRowGPUPdS_S_iiii_param_2,
	.param .u32 _Z17convolutionRowGPUPdS_S_iiii_param_3,
	.param .u32 _Z17convolutionRowGPUPdS_S_iiii_param_4,
	.param .u32 _Z17convolutionRowGPUPdS_S_iiii_param_5,
	.param .u32 _Z17convolutionRowGPUPdS_S_iiii_param_6
)
{
	.reg .pred 	%p<7>;
	.reg .b16 	%rs<3>;
	.reg .b32 	%r<63>;
	.reg .b64 	%rd<27>;
	.reg .b64 	%fd<103>;

	ld.param.u64 	%rd4, [_Z17convolutionRowGPUPdS_S_iiii_param_0];
	ld.param.u64 	%rd5, [_Z17convolutionRowGPUPdS_S_iiii_param_1];
	ld.param.u64 	%rd6, [_Z17convolutionRowGPUPdS_S_iiii_param_2];
	ld.param.u32 	%r32, [_Z17convolutionRowGPUPdS_S_iiii_param_5];
	ld.param.u32 	%r33, [_Z17convolutionRowGPUPdS_S_iiii_param_6];
	cvta.to.global.u64 	%rd1, %rd6;
	cvta.to.global.u64 	%rd2, %rd5;
	mov.u32 	%r34, %ctaid.x;
	mov.u32 	%r35, %ntid.x;
	mul.lo.s32 	%r1, %r34, %r35;
	mov.u32 	%r2, %tid.x;
	add.s32 	%r3, %r1, %r2;
	mov.u32 	%r36, %ctaid.y;
	mov.u32 	%r37, %ntid.y;
	mov.u32 	%r38, %tid.y;
	mad.lo.s32 	%r4, %r36, %r37, %r38;
	setp.lt.s32 	%p1, %r33, 0;
	mov.f64 	%fd98, 0d0000000000000000;
	@%p1 bra 	$L__BB0_10;
	neg.s32 	%r57, %r33;
	mul.lo.s32 	%r6, %r32, %r4;
	add.s32 	%r7, %r6, %r3;
	shl.b32 	%r8, %r33, 1;
	setp.lt.u32 	%p2, %r33, 8;
	mov.f64 	%fd98, 0d0000000000000000;
	@%p2 bra 	$L__BB0_4;
	add.s32 	%r39, %r8, 1;
	and.b32  	%r40, %r39, -16;
	neg.s32 	%r55, %r40;
	sub.s32 	%r53, %r7, %r33;
	mov.f64 	%fd98, 0d0000000000000000;
	mov.u32 	%r54, %r8;
$L__BB0_3:
	.pragma "nounroll";
	mul.wide.s32 	%rd7, %r53, 8;
	add.s64 	%rd8, %rd2, %rd7;
	ld.global.f64 	%fd14, [%rd8];
	mul.wide.s32 	%rd9, %r54, 8;
	add.s64 	%rd10, %rd1, %rd9;
	ld.global.f64 	%fd15, [%rd10];
	fma.rn.f64 	%fd16, %fd14, %fd15, %fd98;
	ld.global.f64 	%fd17, [%rd8+8];
	ld.global.f64 	%fd18, [%rd10+-8];
	fma.rn.f64 	%fd19, %fd17, %fd18, %fd16;
	ld.global.f64 	%fd20, [%rd8+16];
	ld.global.f64 	%fd21, [%rd10+-16];
	fma.rn.f64 	%fd22, %fd20, %fd21, %fd19;
	ld.global.f64 	%fd23, [%rd8+24];
	ld.global.f64 	%fd24, [%rd10+-24];
	fma.rn.f64 	%fd25, %fd23, %fd24, %fd22;
	ld.global.f64 	%fd26, [%rd8+32];
	ld.global.f64 	%fd27, [%rd10+-32];
	fma.rn.f64 	%fd28, %fd26, %fd27, %fd25;
	ld.global.f64 	%fd29, [%rd8+40];
	ld.global.f64 	%fd30, [%rd10+-40];
	fma.rn.f64 	%fd31, %fd29, %fd30, %fd28;
	ld.global.f64 	%fd32, [%rd8+48];
	ld.global.f64 	%fd33, [%rd10+-48];
	fma.rn.f64 	%fd34, %fd32, %fd33, %fd31;
	ld.global.f64 	%fd35, [%rd8+56];
	ld.global.f64 	%fd36, [%rd10+-56];
	fma.rn.f64 	%fd37, %fd35, %fd36, %fd34;
	ld.global.f64 	%fd38, [%rd8+64];
	ld.global.f64 	%fd39, [%rd10+-64];
	fma.rn.f64 	%fd40, %fd38, %fd39, %fd37;
	ld.global.f64 	%fd41, [%rd8+72];
	ld.global.f64 	%fd42, [%rd10+-72];
	fma.rn.f64 	%fd43, %fd41, %fd42, %fd40;
	ld.global.f64 	%fd44, [%rd8+80];
	ld.global.f64 	%fd45, [%rd10+-80];
	fma.rn.f64 	%fd46, %fd44, %fd45, %fd43;
	ld.global.f64 	%fd47, [%rd8+88];
	ld.global.f64 	%fd48, [%rd10+-88];
	fma.rn.f64 	%fd49, %fd47, %fd48, %fd46;
	ld.global.f64 	%fd50, [%rd8+96];
	ld.global.f64 	%fd51, [%rd10+-96];
	fma.rn.f64 	%fd52, %fd50, %fd51, %fd49;
	ld.global.f64 	%fd53, [%rd8+104];
	ld.global.f64 	%fd54, [%rd10+-104];
	fma.rn.f64 	%fd55, %fd53, %fd54, %fd52;
	ld.global.f64 	%fd56, [%rd8+112];
	ld.global.f64 	%fd57, [%rd10+-112];
	fma.rn.f64 	%fd58, %fd56, %fd57, %fd55;
	ld.global.f64 	%fd59, [%rd8+120];
	ld.global.f64 	%fd60, [%rd10+-120];
	fma.rn.f64 	%fd98, %fd59, %fd60, %fd58;
	add.s32 	%r57, %r57, 16;
	add.s32 	%r55, %r55, 16;
	add.s32 	%r54, %r54, -16;
	add.s32 	%r53, %r53, 16;
	setp.ne.s32 	%p3, %r55, 0;
	@%p3 bra 	$L__BB0_3;
$L__BB0_4:
	and.b32  	%r41, %r8, 14;
	setp.lt.u32 	%p4, %r41, 7;
	@%p4 bra 	$L__BB0_6;
	add.s32 	%r42, %r7, %r57;
	mul.wide.s32 	%rd11, %r42, 8;
	add.s64 	%rd12, %rd2, %rd11;
	ld.global.f64 	%fd61, [%rd12];
	sub.s32 	%r43, %r33, %r57;
	mul.wide.s32 	%rd13, %r43, 8;
	add.s64 	%rd14, %rd1, %rd13;
	ld.global.f64 	%fd62, [%rd14];
	fma.rn.f64 	%fd63, %fd61, %fd62, %fd98;
	ld.global.f64 	%fd64, [%rd12+8];
	ld.global.f64 	%fd65, [%rd14+-8];
	fma.rn.f64 	%fd66, %fd64, %fd65, %fd63;
	ld.global.f64 	%fd67, [%rd12+16];
	ld.global.f64 	%fd68, [%rd14+-16];
	fma.rn.f64 	%fd69, %fd67, %fd68, %fd66;
	ld.global.f64 	%fd70, [%rd12+24];
	ld.global.f64 	%fd71, [%rd14+-24];
	fma.rn.f64 	%fd72, %fd70, %fd71, %fd69;
	ld.global.f64 	%fd73, [%rd12+32];
	ld.global.f64 	%fd74, [%rd14+-32];
	fma.rn.f64 	%fd75, %fd73, %fd74, %fd72;
	ld.global.f64 	%fd76, [%rd12+40];
	ld.global.f64 	%fd77, [%rd14+-40];
	fma.rn.f64 	%fd78, %fd76, %fd77, %fd75;
	ld.global.f64 	%fd79, [%rd12+48];
	ld.global.f64 	%fd80, [%rd14+-48];
	fma.rn.f64 	%fd81, %fd79, %fd80, %fd78;
	ld.global.f64 	%fd82, [%rd12+56];
	ld.global.f64 	%fd83, [%rd14+-56];
	fma.rn.f64 	%fd98, %fd82, %fd83, %fd81;
	add.s32 	%r57, %r57, 8;
$L__BB0_6:
	and.b32  	%r44, %r8, 6;
	setp.lt.u32 	%p5, %r44, 3;
	@%p5 bra 	$L__BB0_8;
	add.s32 	%r45, %r7, %r57;
	mul.wide.s32 	%rd15, %r45, 8;
	add.s64 	%rd16, %rd2, %rd15;
	ld.global.f64 	%fd84, [%rd16];
	sub.s32 	%r46, %r33, %r57;
	mul.wide.s32 	%rd17, %r46, 8;
	add.s64 	%rd18, %rd1, %rd17;
	ld.global.f64 	%fd85, [%rd18];
	fma.rn.f64 	%fd86, %fd84, %fd85, %fd98;
	ld.global.f64 	%fd87, [%rd16+8];
	ld.global.f64 	%fd88, [%rd18+-8];
	fma.rn.f64 	%fd89, %fd87, %fd88, %fd86;
	ld.global.f64 	%fd90, [%rd16+16];
	ld.global.f64 	%fd91, [%rd18+-16];
	fma.rn.f64 	%fd92, %fd90, %fd91, %fd89;
	ld.global.f64 	%fd93, [%rd16+24];
	ld.global.f64 	%fd94, [%rd18+-24];
	fma.rn.f64 	%fd98, %fd93, %fd94, %fd92;
	add.s32 	%r57, %r57, 4;
$L__BB0_8:
	mul.wide.s32 	%rd19, %r33, 8;
	add.s64 	%rd3, %rd1, %rd19;
	add.s32 	%r47, %r2, %r57;
	add.s32 	%r48, %r47, %r1;
	add.s32 	%r61, %r48, %r6;
	cvt.u16.u32 	%rs1, %r33;
	and.b16  	%rs2, %rs1, 1;
	mul.wide.u16 	%r49, %rs2, 2;
	neg.s32 	%r60, %r49;
$L__BB0_9:
	.pragma "nounroll";
	mul.wide.s32 	%rd20, %r57, 8;
	sub.s64 	%rd21, %rd3, %rd20;
	mul.wide.s32 	%rd22, %r61, 8;
	add.s64 	%rd23, %rd2, %rd22;
	ld.global.f64 	%fd95, [%rd23];
	ld.global.f64 	%fd96, [%rd21];
	fma.rn.f64 	%fd98, %fd95, %fd96, %fd98;
	add.s32 	%r57, %r57, 1;
	add.s32 	%r61, %r61, 1;
	add.s32 	%r60, %r60, 1;
	setp.ne.s32 	%p6, %r60, 1;
	@%p6 bra 	$L__BB0_9;
$L__BB0_10:
	cvta.to.global.u64 	%rd24, %rd4;
	add.s32 	%r50, %r33, %r4;
	add.s32 	%r51, %r33, %r3;
	mad.lo.s32 	%r52, %r50, %r32, %r51;
	mul.wide.s32 	%rd25, %r52, 8;
	add.s64 	%rd26, %rd24, %rd25;
	st.global.f64 	[%rd26], %fd98;
	ret;

}
	// .globl	_Z20convolutionColumnGPUPdS_S_iiii
.visible .entry _Z20convolutionColumnGPUPdS_S_iiii(
	.param .u64 .ptr .align 1 _Z20convolutionColumnGPUPdS_S_iiii_param_0,
	.param .u64 .ptr .align 1 _Z20convolutionColumnGPUPdS_S_iiii_param_1,
	.param .u64 .ptr .align 1 _Z20convolutionColumnGPUPdS_S_iiii_param_2,
	.param .u32 _Z20convolutionColumnGPUPdS_S_iiii_param_3,
	.param .u32 _Z20convolutionColumnGPUPdS_S_iiii_param_4,
	.param .u32 _Z20convolutionColumnGPUPdS_S_iiii_param_5,
	.param .u32 _Z20convolutionColumnGPUPdS_S_iiii_param_6
)
{
	.reg .pred 	%p<7>;
	.reg .b32 	%r<56>;
	.reg .b64 	%rd<39>;
	.reg .b64 	%fd<59>;

	ld.param.u64 	%rd3, [_Z20convolutionColumnGPUPdS_S_iiii_param_0];
	ld.param.u64 	%rd4, [_Z20convolutionColumnGPUPdS_S_iiii_param_1];
	ld.param.u64 	%rd5, [_Z20convolutionColumnGPUPdS_S_iiii_param_2];
	ld.param.u32 	%r24, [_Z20convolutionColumnGPUPdS_S_iiii_param_3];
	ld.param.u32 	%r25, [_Z20convolutionColumnGPUPdS_S_iiii_param_5];
	ld.param.u32 	%r26, [_Z20convolutionColumnGPUPdS_S_iiii_param_6];
	cvta.to.global.u64 	%rd1, %rd5;
	cvta.to.global.u64 	%rd2, %rd4;
	mov.u32 	%r27, %ctaid.x;
	mov.u32 	%r28, %ntid.x;
	mul.lo.s32 	%r1, %r27, %r28;
	mov.u32 	%r2, %tid.x;
	add.s32 	%r3, %r1, %r2;
	mov.u32 	%r29, %ctaid.y;
	mov.u32 	%r30, %ntid.y;
	mov.u32 	%r31, %tid.y;
	mad.lo.s32 	%r4, %r29, %r30, %r31;
	setp.lt.s32 	%p1, %r26, 0;
	mov.f64 	%fd58, 0d0000000000000000;
	@%p1 bra 	$L__BB1_9;
	neg.s32 	%r53, %r26;
	add.s32 	%r6, %r26, %r3;
	setp.lt.u32 	%p2, %r26, 4;
	mov.f64 	%fd55, 0d0000000000000000;
	@%p2 bra 	$L__BB1_4;
	shl.b32 	%r50, %r26, 1;
	and.b32  	%r32, %r50, -8;
	neg.s32 	%r51, %r32;
	add.s32 	%r33, %r2, %r26;
	add.s32 	%r34, %r33, %r1;
	sub.s32 	%r35, %r4, %r26;
	mad.lo.s32 	%r49, %r25, %r35, %r34;
	shl.b32 	%r10, %r25, 3;
	mov.f64 	%fd55, 0d0000000000000000;
	mul.wide.s32 	%rd10, %r25, 8;
$L__BB1_3:
	.pragma "nounroll";
	mul.wide.s32 	%rd6, %r49, 8;
	add.s64 	%rd7, %rd2, %rd6;
	ld.global.f64 	%fd13, [%rd7];
	mul.wide.s32 	%rd8, %r50, 8;
	add.s64 	%rd9, %rd1, %rd8;
	ld.global.f64 	%fd14, [%rd9];
	fma.rn.f64 	%fd15, %fd13, %fd14, %fd55;
	add.s64 	%rd11, %rd7, %rd10;
	ld.global.f64 	%fd16, [%rd11];
	ld.global.f64 	%fd17, [%rd9+-8];
	fma.rn.f64 	%fd18, %fd16, %fd17, %fd15;
	add.s64 	%rd12, %rd11, %rd10;
	ld.global.f64 	%fd19, [%rd12];
	ld.global.f64 	%fd20, [%rd9+-16];
	fma.rn.f64 	%fd21, %fd19, %fd20, %fd18;
	add.s64 	%rd13, %rd12, %rd10;
	ld.global.f64 	%fd22, [%rd13];
	ld.global.f64 	%fd23, [%rd9+-24];
	fma.rn.f64 	%fd24, %fd22, %fd23, %fd21;
	add.s64 	%rd14, %rd13, %rd10;
	ld.global.f64 	%fd25, [%rd14];
	ld.global.f64 	%fd26, [%rd9+-32];
	fma.rn.f64 	%fd27, %fd25, %fd26, %fd24;
	add.s64 	%rd15, %rd14, %rd10;
	ld.global.f64 	%fd28, [%rd15];
	ld.global.f64 	%fd29, [%rd9+-40];
	fma.rn.f64 	%fd30, %fd28, %fd29, %fd27;
	add.s64 	%rd16, %rd15, %rd10;
	ld.global.f64 	%fd31, [%rd16];
	ld.global.f64 	%fd32, [%rd9+-48];
	fma.rn.f64 	%fd33, %fd31, %fd32, %fd30;
	add.s64 	%rd17, %rd16, %rd10;
	ld.global.f64 	%fd34, [%rd17];
	ld.global.f64 	%fd35, [%rd9+-56];
	fma.rn.f64 	%fd55, %fd34, %fd35, %fd33;
	add.s32 	%r53, %r53, 8;
	add.s32 	%r51, %r51, 8;
	add.s32 	%r50, %r50, -8;
	add.s32 	%r49, %r49, %r10;
	setp.ne.s32 	%p3, %r51, 0;
	@%p3 bra 	$L__BB1_3;
$L__BB1_4:
	shl.b32 	%r36, %r26, 1;
	and.b32  	%r37, %r36, 6;
	setp.lt.u32 	%p4, %r37, 3;
	@%p4 bra 	$L__BB1_6;
	add.s32 	%r38, %r53, %r4;
	mad.lo.s32 	%r39, %r38, %r25, %r6;
	mul.wide.s32 	%rd18, %r39, 8;
	add.s64 	%rd19, %rd2, %rd18;
	ld.global.f64 	%fd36, [%rd19];
	sub.s32 	%r40, %r26, %r53;
	mul.wide.s32 	%rd20, %r40, 8;
	add.s64 	%rd21, %rd1, %rd20;
	ld.global.f64 	%fd37, [%rd21];
	fma.rn.f64 	%fd38, %fd36, %fd37, %fd55;
	mul.wide.s32 	%rd22, %r25, 8;
	add.s64 	%rd23, %rd19, %rd22;
	ld.global.f64 	%fd39, [%rd23];
	ld.global.f64 	%fd40, [%rd21+-8];
	fma.rn.f64 	%fd41, %fd39, %fd40, %fd38;
	add.s64 	%rd24, %rd23, %rd22;
	ld.global.f64 	%fd42, [%rd24];
	ld.global.f64 	%fd43, [%rd21+-16];
	fma.rn.f64 	%fd44, %fd42, %fd43, %fd41;
	add.s64 	%rd25, %rd24, %rd22;
	ld.global.f64 	%fd45, [%rd25];
	ld.global.f64 	%fd46, [%rd21+-24];
	fma.rn.f64 	%fd55, %fd45, %fd46, %fd44;
	add.s32 	%r53, %r53, 4;
$L__BB1_6:
	and.b32  	%r41, %r26, 1;
	setp.eq.b32 	%p5, %r41, 1;
	not.pred 	%p6, %p5;
	@%p6 bra 	$L__BB1_8;
	add.s32 	%r42, %r53, %r4;
	mad.lo.s32 	%r43, %r42, %r25, %r6;
	mul.wide.s32 	%rd26, %r43, 8;
	add.s64 	%rd27, %rd2, %rd26;
	ld.global.f64 	%fd47, [%rd27];
	sub.s32 	%r44, %r26, %r53;
	mul.wide.s32 	%rd28, %r44, 8;
	add.s64 	%rd29, %rd1, %rd28;
	ld.global.f64 	%fd48, [%rd29];
	fma.rn.f64 	%fd49, %fd47, %fd48, %fd55;
	mul.wide.s32 	%rd30, %r25, 8;
	add.s64 	%rd31, %rd27, %rd30;
	ld.global.f64 	%fd50, [%rd31];
	ld.global.f64 	%fd51, [%rd29+-8];
	fma.rn.f64 	%fd55, %fd50, %fd51, %fd49;
	add.s32 	%r53, %r53, 2;
$L__BB1_8:
	add.s32 	%r45, %r53, %r4;
	mad.lo.s32 	%r46, %r45, %r25, %r6;
	mul.wide.s32 	%rd32, %r46, 8;
	add.s64 	%rd33, %rd2, %rd32;
	ld.global.f64 	%fd52, [%rd33];
	sub.s32 	%r47, %r26, %r53;
	mul.wide.s32 	%rd34, %r47, 8;
	add.s64 	%rd35, %rd1, %rd34;
	ld.global.f64 	%fd53, [%rd35];
	fma.rn.f64 	%fd58, %fd52, %fd53, %fd55;
$L__BB1_9:
	cvta.to.global.u64 	%rd36, %rd3;
	mad.lo.s32 	%r48, %r24, %r4, %r3;
	mul.wide.s32 	%rd37, %r48, 8;
	add.s64 	%rd38, %rd36, %rd37;
	st.global.f64 	[%rd38], %fd58;
	ret;

}


// ===== COMPILED SASS (sm_100) =====

	.target	sm_100

	.elftype	@"ET_EXEC"


//--------------------- .note.nv.tkinfo           --------------------------
	.section	.note.nv.tkinfo,"",@"SHT_NOTE"
	.sectionflags	@"SHF_NOTE_NV_TKINFO"
	.tkinfo
        /*0018*/ 	.word	0x00000002
        /*0030*/ 	.string	""
        /*0030*/ 	.string	"ptxas"
        /*0030*/ 	.string	"Cuda compilation tools, release 13.0, V13.0.88"
        /*0030*/ 	.string	"Build cuda_13.0.r13.0/compiler.36424714_0"
        /*0030*/ 	.string	"-arch sm_100 -m 64 "



//--------------------- .note.nv.cuinfo           --------------------------
	.section	.note.nv.cuinfo,"",@"SHT_NOTE"
	.sectionflags	@"SHF_NOTE_NV_CUINFO"
        /*0018*/ 	.short	0x0002
        /*001a*/ 	.short	0x0064
        /*001c*/ 	.short	0x0082
	.zero		2


//--------------------- .nv.info                  --------------------------
	.section	.nv.info,"",@"SHT_CUDA_INFO"
	.align	4


	//----- nvinfo : EIATTR_REGCOUNT
	.align		4
        /*0000*/ 	.byte	0x04, 0x2f
        /*0002*/ 	.short	(.L_1 - .L_0)
	.align		4
.L_0:
        /*0004*/ 	.word	index@(_Z17convolutionRowGPUPdS_S_iiii)
        /*0008*/ 	.word	0x00000020


	//----- nvinfo : EIATTR_FRAME_SIZE
	.align		4
.L_1:
        /*000c*/ 	.byte	0x04, 0x11
        /*000e*/ 	.short	(.L_3 - .L_2)
	.align		4
.L_2:
        /*0010*/ 	.word	index@(_Z17convolutionRowGPUPdS_S_iiii)
        /*0014*/ 	.word	0x00000000


	//----- nvinfo : EIATTR_REGCOUNT
	.align		4
.L_3:
        /*0018*/ 	.byte	0x04, 0x2f
        /*001a*/ 	.short	(.L_5 - .L_4)
	.align		4
.L_4:
        /*001c*/ 	.word	index@(_Z20convolutionColumnGPUPdS_S_iiii)
        /*0020*/ 	.word	0x00000020


	//----- nvinfo : EIATTR_FRAME_SIZE
	.align		4
.L_5:
        /*0024*/ 	.byte	0x04, 0x11
        /*0026*/ 	.short	(.L_7 - .L_6)
	.align		4
.L_6:
        /*0028*/ 	.word	index@(_Z20convolutionColumnGPUPdS_S_iiii)
        /*002c*/ 	.word	0x00000000


	//----- nvinfo : EIATTR_MIN_STACK_SIZE
	.align		4
.L_7:
        /*0030*/ 	.byte	0x04, 0x12
        /*0032*/ 	.short	(.L_9 - .L_8)
	.align		4
.L_8:
        /*0034*/ 	.word	index@(_Z20convolutionColumnGPUPdS_S_iiii)
        /*0038*/ 	.word	0x00000000


	//----- nvinfo : EIATTR_MIN_STACK_SIZE
	.align		4
.L_9:
        /*003c*/ 	.byte	0x04, 0x12
        /*003e*/ 	.short	(.L_11 - .L_10)
	.align		4
.L_10:
        /*0040*/ 	.word	index@(_Z17convolutionRowGPUPdS_S_iiii)
        /*0044*/ 	.word	0x00000000
.L_11:


//--------------------- .nv.compat                --------------------------
	.section	.nv.compat,"",@"SHT_CUDA_COMPAT_INFO"
	.align	4
        /*0000*/ 	.byte	0x02, 0x09, 0x00, 0x00, 0x02, 0x02, 0x01, 0x00, 0x02, 0x05, 0x05, 0x00, 0x03, 0x07, 0x01, 0x01
        /*0010*/ 	.byte	0x02, 0x03, 0x00, 0x00, 0x02, 0x06, 0x01, 0x00, 0x04, 0x0b, 0x08, 0x00, 0x01, 0x00, 0x00, 0x00
        /*0020*/ 	.byte	0x00, 0x00, 0x00, 0x00


//--------------------- .nv.info._Z20convolutionColumnGPUPdS_S_iiii --------------------------
	.section	.nv.info._Z20convolutionColumnGPUPdS_S_iiii,"",@"SHT_CUDA_INFO"
	.sectionflags	@""
	.align	4


	//----- nvinfo : EIATTR_CUDA_API_VERSION
	.align		4
        /*0000*/ 	.byte	0x04, 0x37
        /*0002*/ 	.short	(.L_13 - .L_12)
.L_12:
        /*0004*/ 	.word	0x00000082


	//----- nvinfo : EIATTR_KPARAM_INFO
	.align		4
.L_13:
        /*0008*/ 	.byte	0x04, 0x17
        /*000a*/ 	.short	(.L_15 - .L_14)
.L_14:
        /*000c*/ 	.word	0x00000000
        /*0010*/ 	.short	0x0006
        /*0012*/ 	.short	0x0024
        /*0014*/ 	.byte	0x00, 0xf0, 0x11, 0x00


	//----- nvinfo : EIATTR_KPARAM_INFO
	.align		4
.L_15:
        /*0018*/ 	.byte	0x04, 0x17
        /*001a*/ 	.short	(.L_17 - .L_16)
.L_16:
        /*001c*/ 	.word	0x00000000
        /*0020*/ 	.short	0x0005
        /*0022*/ 	.short	0x0020
        /*0024*/ 	.byte	0x00, 0xf0, 0x11, 0x00


	//----- nvinfo : EIATTR_KPARAM_INFO
	.align		4
.L_17:
        /*0028*/ 	.byte	0x04, 0x17
        /*002a*/ 	.short	(.L_19 - .L_18)
.L_18:
        /*002c*/ 	.word	0x00000000
        /*0030*/ 	.short	0x0004
        /*0032*/ 	.short	0x001c
        /*0034*/ 	.byte	0x00, 0xf0, 0x11, 0x00


	//----- nvinfo : EIATTR_KPARAM_INFO
	.align		4
.L_19:
        /*0038*/ 	.byte	0x04, 0x17
        /*003a*/ 	.short	(.L_21 - .L_20)
.L_20:
        /*003c*/ 	.word	0x00000000
        /*0040*/ 	.short	0x0003
        /*0042*/ 	.short	0x0018
        /*0044*/ 	.byte	0x00, 0xf0, 0x11, 0x00


	//----- nvinfo : EIATTR_KPARAM_INFO
	.align		4
.L_21:
        /*0048*/ 	.byte	0x04, 0x17
        /*004a*/ 	.short	(.L_23 - .L_22)
.L_22:
        /*004c*/ 	.word	0x00000000
        /*0050*/ 	.short	0x0002
        /*0052*/ 	.short	0x0010
        /*0054*/ 	.byte	0x00, 0xf5, 0x21, 0x00


	//----- nvinfo : EIATTR_KPARAM_INFO
	.align		4
.L_23:
        /*0058*/ 	.byte	0x04, 0x17
        /*005a*/ 	.short	(.L_25 - .L_24)
.L_24:
        /*005c*/ 	.word	0x00000000
        /*0060*/ 	.short	0x0001
        /*0062*/ 	.short	0x0008
        /*0064*/ 	.byte	0x00, 0xf5, 0x21, 0x00


	//----- nvinfo : EIATTR_KPARAM_INFO
	.align		4
.L_25:
        /*0068*/ 	.byte	0x04, 0x17
        /*006a*/ 	.short	(.L_27 - .L_26)
.L_26:
        /*006c*/ 	.word	0x00000000
        /*0070*/ 	.short	0x0000
        /*0072*/ 	.short	0x0000
        /*0074*/ 	.byte	0x00, 0xf5, 0x21, 0x00


	//----- nvinfo : EIATTR_SPARSE_MMA_MASK
	.align		4
.L_27:
        /*0078*/ 	.byte	0x03, 0x50
        /*007a*/ 	.short	0x0000


	//----- nvinfo : EIATTR_MAXREG_COUNT
	.align		4
        /*007c*/ 	.byte	0x03, 0x1b
        /*007e*/ 	.short	0x00ff


	//----- nvinfo : EIATTR_MERCURY_ISA_VERSION
	.align		4
        /*0080*/ 	.byte	0x03, 0x5f
        /*0082*/ 	.short	0x0101


	//----- nvinfo : EIATTR_VRC_CTA_INIT_COUNT
	.align		4
        /*0084*/ 	.byte	0x02, 0x4a
	.zero		1
	.zero		1


	//----- nvinfo : EIATTR_EXIT_INSTR_OFFSETS
	.align		4
        /*0088*/ 	.byte	0x04, 0x1c
        /*008a*/ 	.short	(.L_29 - .L_28)


	//   ....[0]....
.L_28:
        /*008c*/ 	.word	0x000007f0


	//----- nvinfo : EIATTR_CBANK_PARAM_SIZE
	.align		4
.L_29:
        /*0090*/ 	.byte	0x03, 0x19
        /*0092*/ 	.short	0x0028


	//----- nvinfo : EIATTR_PARAM_CBANK
	.align		4
        /*0094*/ 	.byte	0x04, 0x0a
        /*0096*/ 	.short	(.L_31 - .L_30)
	.align		4
.L_30:
        /*0098*/ 	.word	index@(.nv.constant0._Z20convolutionColumnGPUPdS_S_iiii)
        /*009c*/ 	.short	0x0380
        /*009e*/ 	.short	0x0028


	//----- nvinfo : EIATTR_SW_WAR
	.align		4
.L_31:
        /*00a0*/ 	.byte	0x04, 0x36
        /*00a2*/ 	.short	(.L_33 - .L_32)
.L_32:
        /*00a4*/ 	.word	0x00000008
.L_33:


//--------------------- .nv.info._Z17convolutionRowGPUPdS_S_iiii --------------------------
	.section	.nv.info._Z17convolutionRowGPUPdS_S_iiii,"",@"SHT_CUDA_INFO"
	.sectionflags	@""
	.align	4


	//----- nvinfo : EIATTR_CUDA_API_VERSION
	.align		4
        /*0000*/ 	.byte	0x04, 0x37
        /*0002*/ 	.short	(.L_35 - .L_34)
.L_34:
        /*0004*/ 	.word	0x00000082


	//----- nvinfo : EIATTR_KPARAM_INFO
	.align		4
.L_35:
        /*0008*/ 	.byte	0x04, 0x17
        /*000a*/ 	.short	(.L_37 - .L_36)
.L_36:
        /*000c*/ 	.word	0x00000000
        /*0010*/ 	.short	0x0006
        /*0012*/ 	.short	0x0024
        /*0014*/ 	.byte	0x00, 0xf0, 0x11, 0x00


	//----- nvinfo : EIATTR_KPARAM_INFO
	.align		4
.L_37:
        /*0018*/ 	.byte	0x04, 0x17
        /*001a*/ 	.short	(.L_39 - .L_38)
.L_38:
        /*001c*/ 	.word	0x00000000
        /*0020*/ 	.short	0x0005
        /*0022*/ 	.short	0x0020
        /*0024*/ 	.byte	0x00, 0xf0, 0x11, 0x00


	//----- nvinfo : EIATTR_KPARAM_INFO
	.align		4
.L_39:
        /*0028*/ 	.byte	0x04, 0x17
        /*002a*/ 	.short	(.L_41 - .L_40)
.L_40:
        /*002c*/ 	.word	0x00000000
        /*0030*/ 	.short	0x0004
        /*0032*/ 	.short	0x001c
        /*0034*/ 	.byte	0x00, 0xf0, 0x11, 0x00


	//----- nvinfo : EIATTR_KPARAM_INFO
	.align		4
.L_41:
        /*0038*/ 	.byte	0x04, 0x17
        /*003a*/ 	.short	(.L_43 - .L_42)
.L_42:
        /*003c*/ 	.word	0x00000000
        /*0040*/ 	.short	0x0003
        /*0042*/ 	.short	0x0018
        /*0044*/ 	.byte	0x00, 0xf0, 0x11, 0x00


	//----- nvinfo : EIATTR_KPARAM_INFO
	.align		4
.L_43:
        /*0048*/ 	.byte	0x04, 0x17
        /*004a*/ 	.short	(.L_45 - .L_44)
.L_44:
        /*004c*/ 	.word	0x00000000
        /*0050*/ 	.short	0x0002
        /*0052*/ 	.short	0x0010
        /*0054*/ 	.byte	0x00, 0xf5, 0x21, 0x00


	//----- nvinfo : EIATTR_KPARAM_INFO
	.align		4
.L_45:
        /*0058*/ 	.byte	0x04, 0x17
        /*005a*/ 	.short	(.L_47 - .L_46)
.L_46:
        /*005c*/ 	.word	0x00000000
        /*0060*/ 	.short	0x0001
        /*0062*/ 	.short	0x0008
        /*0064*/ 	.byte	0x00, 0xf5, 0x21, 0x00


	//----- nvinfo : EIATTR_KPARAM_INFO
	.align		4
.L_47:
        /*0068*/ 	.byte	0x04, 0x17
        /*006a*/ 	.short	(.L_49 - .L_48)
.L_48:
        /*006c*/ 	.word	0x00000000
        /*0070*/ 	.short	0x0000
        /*0072*/ 	.short	0x0000
        /*0074*/ 	.byte	0x00, 0xf5, 0x21, 0x00


	//----- nvinfo : EIATTR_SPARSE_MMA_MASK
	.align		4
.L_49:
        /*0078*/ 	.byte	0x03, 0x50
        /*007a*/ 	.short	0x0000


	//----- nvinfo : EIATTR_MAXREG_COUNT
	.align		4
        /*007c*/ 	.byte	0x03, 0x1b
        /*007e*/ 	.short	0x00ff


	//----- nvinfo : EIATTR_MERCURY_ISA_VERSION
	.align		4
        /*0080*/ 	.byte	0x03, 0x5f
        /*0082*/ 	.short	0x0101


	//----- nvinfo : EIATTR_VRC_CTA_INIT_COUNT
	.align		4
        /*0084*/ 	.byte	0x02, 0x4a
	.zero		1
	.zero		1


	//----- nvinfo : EIATTR_EXIT_INSTR_OFFSETS
	.align		4
        /*0088*/ 	.byte	0x04, 0x1c
        /*008a*/ 	.short	(.L_51 - .L_50)


	//   ....[0]....
.L_50:
        /*008c*/ 	.word	0x00000a70


	//----- nvinfo : EIATTR_CBANK_PARAM_SIZE
	.align		4
.L_51:
        /*0090*/ 	.byte	0x03, 0x19
        /*0092*/ 	.short	0x0028


	//----- nvinfo : EIATTR_PARAM_CBANK
	.align		4
        /*0094*/ 	.byte	0x04, 0x0a
        /*0096*/ 	.short	(.L_53 - .L_52)
	.align		4
.L_52:
        /*0098*/ 	.word	index@(.nv.constant0._Z17convolutionRowGPUPdS_S_iiii)
        /*009c*/ 	.short	0x0380
        /*009e*/ 	.short	0x0028


	//----- nvinfo : EIATTR_SW_WAR
	.align		4
.L_53:
        /*00a0*/ 	.byte	0x04, 0x36
        /*00a2*/ 	.short	(.L_55 - .L_54)
.L_54:
        /*00a4*/ 	.word	0x00000008
.L_55:


//--------------------- .nv.callgraph             --------------------------
	.section	.nv.callgraph,"",@"SHT_CUDA_CALLGRAPH"
	.align	4
	.sectionentsize	8
	.align		4
        /*0000*/ 	.word	0x00000000
	.align		4
        /*0004*/ 	.word	0xffffffff
	.align		4
        /*0008*/ 	.word	0x00000000
	.align		4
        /*000c*/ 	.word	0xfffffffe
	.align		4
        /*0010*/ 	.word	0x00000000
	.align		4
        /*0014*/ 	.word	0xfffffffd
	.align		4
        /*0018*/ 	.word	0x00000000
	.align		4
        /*001c*/ 	.word	0xfffffffc


//--------------------- .text._Z20convolutionColumnGPUPdS_S_iiii --------------------------
	.section	.text._Z20convolutionColumnGPUPdS_S_iiii,"ax",@progbits
	.align	128
        .global         _Z20convolutionColumnGPUPdS_S_iiii
        .type           _Z20convolutionColumnGPUPdS_S_iiii,@function
        .size           _Z20convolutionColumnGPUPdS_S_iiii,(.L_x_11 - _Z20convolutionColumnGPUPdS_S_iiii)
        .other          _Z20convolutionColumnGPUPdS_S_iiii,@"STO_CUDA_ENTRY STV_DEFAULT"
_Z20convolutionColumnGPUPdS_S_iiii:
.text._Z20convolutionColumnGPUPdS_S_iiii:
[----:B------:R-:W-:Y:S08]  /*0000*/  LDC R1, c[0x0][0x37c] ;  /* 0x0000df00ff017b82 */ /* 0x000ff00000000800 */
[----:B------:R-:W0:Y:S01]  /*0010*/  LDC R0, c[0x0][0x3a4] ;  /* 0x0000e900ff007b82 */ /* 0x000e220000000800 */
[----:B------:R-:W1:Y:S01]  /*0020*/  S2R R2, SR_TID.Y ;  /* 0x0000000000027919 */ /* 0x000e620000002200 */
[----:B------:R-:W2:Y:S01]  /*0030*/  LDCU UR5, c[0x0][0x360] ;  /* 0x00006c00ff0577ac */ /* 0x000ea20008000800 */
[----:B------:R-:W-:Y:S01]  /*0040*/  CS2R R18, SRZ ;  /* 0x0000000000127805 */ /* 0x000fe2000001ff00 */
[----:B------:R-:W3:Y:S01]  /*0050*/  S2R R5, SR_TID.X ;  /* 0x0000000000057919 */ /* 0x000ee20000002100 */
[----:B------:R-:W4:Y:S03]  /*0060*/  LDCU.64 UR6, c[0x0][0x358] ;  /* 0x00006b00ff0677ac */ /* 0x000f260008000a00 */
[----:B------:R-:W2:Y:S08]  /*0070*/  S2UR UR4, SR_CTAID.X ;  /* 0x00000000000479c3 */ /* 0x000eb00000002500 */
[----:B------:R-:W1:Y:S08]  /*0080*/  S2UR UR8, SR_CTAID.Y ;  /* 0x00000000000879c3 */ /* 0x000e700000002600 */
[----:B------:R-:W1:Y:S01]  /*0090*/  LDC R3, c[0x0][0x364] ;  /* 0x0000d900ff037b82 */ /* 0x000e620000000800 */
[----:B0-----:R-:W-:Y:S01]  /*00a0*/  ISETP.GE.AND P0, PT, R0, RZ, PT ;  /* 0x000000ff0000720c */ /* 0x001fe20003f06270 */
[----:B--2---:R-:W-:Y:S01]  /*00b0*/  UIMAD UR4, UR4, UR5, URZ ;  /* 0x00000005040472a4 */ /* 0x004fe2000f8e02ff */
[----:B-1----:R-:W-:-:S05]  /*00c0*/  IMAD R3, R3, UR8, R2 ;  /* 0x0000000803037c24 */ /* 0x002fca000f8e0202 */
[----:B---3--:R-:W-:-:S06]  /*00d0*/  IADD3 R2, PT, PT, R5, UR4, RZ ;  /* 0x0000000405027c10 */ /* 0x008fcc000fffe0ff */
[----:B----4-:R-:W-:Y:S05]  /*00e0*/  @!P0 BRA `(.L_x_0) ;  /* 0x0000000400ac8947 */ /* 0x010fea0003800000 */
[----:B------:R-:W0:Y:S01]  /*00f0*/  LDC R4, c[0x0][0x3a0] ;  /* 0x0000e800ff047b82 */ /* 0x000e220000000800 */
[C---:B------:R-:W-:Y:S02]  /*0100*/  ISETP.GE.U32.AND P1, PT, R0.reuse, 0x4, PT ;  /* 0x000000040000780c */ /* 0x040fe40003f26070 */
[----:B------:R-:W-:Y:S02]  /*0110*/  CS2R R18, SRZ ;  /* 0x0000000000127805 */ /* 0x000fe4000001ff00 */
[----:B------:R-:W-:-:S04]  /*0120*/  SHF.L.U32 R9, R0, 0x1, RZ ;  /* 0x0000000100097819 */ /* 0x000fc800000006ff */
[----:B------:R-:W-:-:S04]  /*0130*/  LOP3.LUT R6, R9, 0x6, RZ, 0xc0, !PT ;  /* 0x0000000609067812 */ /* 0x000fc800078ec0ff */
[----:B------:R-:W-:Y:S02]  /*0140*/  ISETP.GE.U32.AND P0, PT, R6, 0x3, PT ;  /* 0x000000030600780c */ /* 0x000fe40003f06070 */
[----:B------:R-:W-:Y:S01]  /*0150*/  IADD3 R6, PT, PT, -R0, RZ, RZ ;  /* 0x000000ff00067210 */ /* 0x000fe20007ffe1ff */
[----:B------:R-:W-:Y:S10]  /*0160*/  @!P1 BRA `(.L_x_1) ;  /* 0x0000000000c09947 */ /* 0x000ff40003800000 */
[----:B------:R-:W1:Y:S01]  /*0170*/  LDC R8, c[0x0][0x3a0] ;  /* 0x0000e800ff087b82 */ /* 0x000e620000000800 */
[----:B------:R-:W-:Y:S02]  /*0180*/  IADD3 R5, PT, PT, R0, UR4, R5 ;  /* 0x0000000400057c10 */ /* 0x000fe4000fffe005 */
[----:B------:R-:W-:Y:S02]  /*0190*/  CS2R R18, SRZ ;  /* 0x0000000000127805 */ /* 0x000fe4000001ff00 */
[----:B------:R-:W-:Y:S02]  /*01a0*/  IADD3 R10, PT, PT, R3, -R0, RZ ;  /* 0x80000000030a7210 */ /* 0x000fe40007ffe0ff */
[----:B------:R-:W-:-:S04]  /*01b0*/  LOP3.LUT R7, R9, 0xfffffff8, RZ, 0xc0, !PT ;  /* 0xfffffff809077812 */ /* 0x000fc800078ec0ff */
[----:B------:R-:W-:Y:S01]  /*01c0*/  IADD3 R7, PT, PT, -R7, RZ, RZ ;  /* 0x000000ff07077210 */ /* 0x000fe20007ffe1ff */
[----:B-1----:R-:W-:-:S07]  /*01d0*/  IMAD R5, R10, R8, R5 ;  /* 0x000000080a057224 */ /* 0x002fce00078e0205 */
.L_x_2:
[----:B------:R-:W1:Y:S08]  /*01e0*/  LDC.64 R28, c[0x0][0x388] ;  /* 0x0000e200ff1c7b82 */ /* 0x000e700000000a00 */
[----:B------:R-:W2:Y:S01]  /*01f0*/  LDC.64 R22, c[0x0][0x390] ;  /* 0x0000e400ff167b82 */ /* 0x000ea20000000a00 */
[----:B-1----:R-:W-:-:S05]  /*0200*/  IMAD.WIDE R28, R5, 0x8, R28 ;  /* 0x00000008051c7825 */ /* 0x002fca00078e021c */
[----:B------:R-:W3:Y:S01]  /*0210*/  LDG.E.64 R10, desc[UR6][R28.64] ;  /* 0x000000061c0a7981 */ /* 0x000ee2000c1e1b00 */
[----:B--2---:R-:W-:-:S05]  /*0220*/  IMAD.WIDE R22, R9, 0x8, R22 ;  /* 0x0000000809167825 */ /* 0x004fca00078e0216 */
[----:B------:R-:W3:Y:S01]  /*0230*/  LDG.E.64 R16, desc[UR6][R22.64] ;  /* 0x0000000616107981 */ /* 0x000ee2000c1e1b00 */
[----:B------:R-:W-:-:S03]  /*0240*/  IMAD.WIDE R26, R8, 0x8, R28 ;  /* 0x00000008081a7825 */ /* 0x000fc600078e021c */
[----:B------:R-:W2:Y:S04]  /*0250*/  LDG.E.64 R12, desc[UR6][R22.64+-0x8] ;  /* 0xfffff806160c7981 */ /* 0x000ea8000c1e1b00 */
[----:B------:R-:W2:Y:S01]  /*0260*/  LDG.E.64 R14, desc[UR6][R26.64] ;  /* 0x000000061a0e7981 */ /* 0x000ea2000c1e1b00 */
[C---:B------:R-:W-:Y:S01]  /*0270*/  IMAD.WIDE R24, R8.reuse, 0x8, R26 ;  /* 0x0000000808187825 */ /* 0x040fe200078e021a */
[----:B---3--:R-:W-:Y:S02]  /*0280*/  DFMA R16, R10, R16, R18 ;  /* 0x000000100a10722b */ /* 0x008fe40000000012 */
[----:B------:R-:W3:Y:S04]  /*0290*/  LDG.E.64 R18, desc[UR6][R22.64+-0x10] ;  /* 0xfffff00616127981 */ /* 0x000ee8000c1e1b00 */
[----:B------:R-:W3:Y:S01]  /*02a0*/  LDG.E.64 R10, desc[UR6][R24.64] ;  /* 0x00000006180a7981 */ /* 0x000ee2000c1e1b00 */
[----:B------:R-:W-:Y:S01]  /*02b0*/  IMAD.WIDE R20, R8, 0x8, R24 ;  /* 0x0000000808147825 */ /* 0x000fe200078e0218 */
[----:B--2---:R-:W-:-:S02]  /*02c0*/  DFMA R12, R14, R12, R16 ;  /* 0x0000000c0e0c722b */ /* 0x004fc40000000010 */
[----:B------:R-:W2:Y:S04]  /*02d0*/  LDG.E.64 R14, desc[UR6][R22.64+-0x18] ;  /* 0xffffe806160e7981 */ /* 0x000ea8000c1e1b00 */
[----:B------:R-:W2:Y:S01]  /*02e0*/  LDG.E.64 R16, desc[UR6][R20.64] ;  /* 0x0000000614107981 */ /* 0x000ea2000c1e1b00 */
[----:B------:R-:W-:-:S03]  /*02f0*/  IMAD.WIDE R28, R8, 0x8, R20 ;  /* 0x00000008081c7825 */ /* 0x000fc600078e0214 */
[----:B------:R-:W4:Y:S01]  /*0300*/  LDG.E.64 R24, desc[UR6][R22.64+-0x38] ;  /* 0xffffc80616187981 */ /* 0x000f22000c1e1b00 */
[----:B---3--:R-:W-:-:S03]  /*0310*/  DFMA R18, R10, R18, R12 ;  /* 0x000000120a12722b */ /* 0x008fc6000000000c */
[----:B------:R-:W3:Y:S04]  /*0320*/  LDG.E.64 R10, desc[UR6][R22.64+-0x20] ;  /* 0xffffe006160a7981 */ /* 0x000ee8000c1e1b00 */
[----:B------:R1:W3:Y:S01]  /*0330*/  LDG.E.64 R12, desc[UR6][R28.64] ;  /* 0x000000061c0c7981 */ /* 0x0002e2000c1e1b00 */
[----:B--2---:R-:W-:-:S03]  /*0340*/  DFMA R14, R16, R14, R18 ;  /* 0x0000000e100e722b */ /* 0x004fc60000000012 */
[----:B------:R-:W2:Y:S01]  /*0350*/  LDG.E.64 R18, desc[UR6][R22.64+-0x28] ;  /* 0xffffd80616127981 */ /* 0x000ea2000c1e1b00 */
[----:B-1----:R-:W-:-:S05]  /*0360*/  IMAD.WIDE R28, R8, 0x8, R28 ;  /* 0x00000008081c7825 */ /* 0x002fca00078e021c */
[----:B------:R-:W2:Y:S01]  /*0370*/  LDG.E.64 R16, desc[UR6][R28.64] ;  /* 0x000000061c107981 */ /* 0x000ea2000c1e1b00 */
[----:B------:R-:W-:-:S04]  /*0380*/  IMAD.WIDE R26, R8, 0x8, R28 ;  /* 0x00000008081a7825 */ /* 0x000fc800078e021c */
[----:B------:R-:W-:-:S06]  /*0390*/  IMAD.WIDE R20, R8, 0x8, R26 ;  /* 0x0000000808147825 */ /* 0x000fcc00078e021a */
[----:B------:R-:W4:Y:S01]  /*03a0*/  LDG.E.64 R20, desc[UR6][R20.64] ;  /* 0x0000000614147981 */ /* 0x000f22000c1e1b00 */
[----:B---3--:R-:W-:-:S03]  /*03b0*/  DFMA R10, R12, R10, R14 ;  /* 0x0000000a0c0a722b */ /* 0x008fc6000000000e */
[----:B------:R-:W3:Y:S04]  /*03c0*/  LDG.E.64 R14, desc[UR6][R22.64+-0x30] ;  /* 0xffffd006160e7981 */ /* 0x000ee8000c1e1b00 */
[----:B------:R-:W3:Y:S01]  /*03d0*/  LDG.E.64 R12, desc[UR6][R26.64] ;  /* 0x000000061a0c7981 */ /* 0x000ee2000c1e1b00 */
[----:B------:R-:W-:-:S04]  /*03e0*/  IADD3 R7, PT, PT, R7, 0x8, RZ ;  /* 0x0000000807077810 */ /* 0x000fc80007ffe0ff */
[----:B------:R-:W-:Y:S01]  /*03f0*/  ISETP.NE.AND P1, PT, R7, RZ, PT ;  /* 0x000000ff0700720c */ /* 0x000fe20003f25270 */
[----:B--2---:R-:W-:Y:S01]  /*0400*/  DFMA R10, R16, R18, R10 ;  /* 0x00000012100a722b */ /* 0x004fe2000000000a */
[----:B------:R-:W-:Y:S01]  /*0410*/  IADD3 R6, PT, PT, R6, 0x8, RZ ;  /* 0x0000000806067810 */ /* 0x000fe20007ffe0ff */
[----:B------:R-:W-:Y:S01]  /*0420*/  VIADD R9, R9, 0xfffffff8 ;  /* 0xfffffff809097836 */ /* 0x000fe20000000000 */
[----:B------:R-:W-:-:S05]  /*0430*/  LEA R5, R8, R5, 0x3 ;  /* 0x0000000508057211 */ /* 0x000fca00078e18ff */
[----:B---3--:R-:W-:-:S08]  /*0440*/  DFMA R10, R12, R14, R10 ;  /* 0x0000000e0c0a722b */ /* 0x008fd0000000000a */
[----:B----4-:R-:W-:Y:S01]  /*0450*/  DFMA R18, R20, R24, R10 ;  /* 0x000000181412722b */ /* 0x010fe2000000000a */
[----:B------:R-:W-:Y:S10]  /*0460*/  @P1 BRA `(.L_x_2) ;  /* 0xfffffffc005c1947 */ /* 0x000ff4000383ffff */
.L_x_1:
[----:B------:R-:W-:Y:S02]  /*0470*/  LOP3.LUT R7, R0, 0x1, RZ, 0xc0, !PT ;  /* 0x0000000100077812 */ /* 0x000fe400078ec0ff */
[----:B------:R-:W-:Y:S01]  /*0480*/  IADD3 R5, PT, PT, R2, R0, RZ ;  /* 0x0000000002057210 */ /* 0x000fe20007ffe0ff */
[----:B------:R-:W-:Y:S06]  /*0490*/  @!P0 BRA `(.L_x_3) ;  /* 0x0000000000608947 */ /* 0x000fec0003800000 */
[----:B------:R-:W1:Y:S01]  /*04a0*/  LDC R17, c[0x0][0x3a0] ;  /* 0x0000e800ff117b82 */ /* 0x000e620000000800 */
[----:B------:R-:W-:Y:S02]  /*04b0*/  IADD3 R10, PT, PT, R3, R6, RZ ;  /* 0x00000006030a7210 */ /* 0x000fe40007ffe0ff */
[----:B------:R-:W-:-:S05]  /*04c0*/  IADD3 R11, PT, PT, -R6, R0, RZ ;  /* 0x00000000060b7210 */ /* 0x000fca0007ffe1ff */
[----:B------:R-:W2:Y:S08]  /*04d0*/  LDC.64 R26, c[0x0][0x390] ;  /* 0x0000e400ff1a7b82 */ /* 0x000eb00000000a00 */
[----:B------:R-:W3:Y:S01]  /*04e0*/  LDC.64 R8, c[0x0][0x388] ;  /* 0x0000e200ff087b82 */ /* 0x000ee20000000a00 */
[----:B-1----:R-:W-:Y:S02]  /*04f0*/  IMAD R29, R10, R17, R5 ;  /* 0x000000110a1d7224 */ /* 0x002fe400078e0205 */
[----:B--2---:R-:W-:-:S05]  /*0500*/  IMAD.WIDE R26, R11, 0x8, R26 ;  /* 0x000000080b1a7825 */ /* 0x004fca00078e021a */
[----:B------:R-:W2:Y:S01]  /*0510*/  LDG.E.64 R12, desc[UR6][R26.64+-0x8] ;  /* 0xfffff8061a0c7981 */ /* 0x000ea2000c1e1b00 */
[----:B---3--:R-:W-:-:S03]  /*0520*/  IMAD.WIDE R28, R29, 0x8, R8 ;  /* 0x000000081d1c7825 */ /* 0x008fc600078e0208 */
[----:B------:R-:W3:Y:S04]  /*0530*/  LDG.E.64 R22, desc[UR6][R26.64+-0x10] ;  /* 0xfffff0061a167981 */ /* 0x000ee8000c1e1b00 */
[----:B------:R-:W4:Y:S04]  /*0540*/  LDG.E.64 R8, desc[UR6][R26.64] ;  /* 0x000000061a087981 */ /* 0x000f28000c1e1b00 */
[----:B------:R1:W4:Y:S04]  /*0550*/  LDG.E.64 R10, desc[UR6][R28.64] ;  /* 0x000000061c0a7981 */ /* 0x000328000c1e1b00 */
[----:B------:R-:W5:Y:S01]  /*0560*/  LDG.E.64 R24, desc[UR6][R26.64+-0x18] ;  /* 0xffffe8061a187981 */ /* 0x000f62000c1e1b00 */
[----:B-1----:R-:W-:-:S05]  /*0570*/  IMAD.WIDE R28, R17, 0x8, R28 ;  /* 0x00000008111c7825 */ /* 0x002fca00078e021c */
[----:B------:R-:W2:Y:S01]  /*0580*/  LDG.E.64 R14, desc[UR6][R28.64] ;  /* 0x000000061c0e7981 */ /* 0x000ea2000c1e1b00 */
[----:B------:R-:W-:-:S04]  /*0590*/  IMAD.WIDE R20, R17, 0x8, R28 ;  /* 0x0000000811147825 */ /* 0x000fc800078e021c */
[----:B------:R-:W-:Y:S02]  /*05a0*/  IMAD.WIDE R16, R17, 0x8, R20 ;  /* 0x0000000811107825 */ /* 0x000fe400078e0214 */
[----:B------:R-:W3:Y:S04]  /*05b0*/  LDG.E.64 R20, desc[UR6][R20.64] ;  /* 0x0000000614147981 */ /* 0x000ee8000c1e1b00 */
[----:B------:R-:W5:Y:S01]  /*05c0*/  LDG.E.64 R16, desc[UR6][R16.64] ;  /* 0x0000000610107981 */ /* 0x000f62000c1e1b00 */
[----:B------:R-:W-:Y:S01]  /*05d0*/  IADD3 R6, PT, PT, R6, 0x4, RZ ;  /* 0x0000000406067810 */ /* 0x000fe20007ffe0ff */
[----:B----4-:R-:W-:-:S08]  /*05e0*/  DFMA R8, R10, R8, R18 ;  /* 0x000000080a08722b */ /* 0x010fd00000000012 */
[----:B--2---:R-:W-:-:S08]  /*05f0*/  DFMA R8, R14, R12, R8 ;  /* 0x0000000c0e08722b */ /* 0x004fd00000000008 */
[----:B---3--:R-:W-:-:S08]  /*0600*/  DFMA R8, R20, R22, R8 ;  /* 0x000000161408722b */ /* 0x008fd00000000008 */
[----:B-----5:R-:W-:-:S11]  /*0610*/  DFMA R18, R16, R24, R8 ;  /* 0x000000181012722b */ /* 0x020fd60000000008 */
.L_x_3:
[----:B------:R-:W1:Y:S01]  /*0620*/  LDC.64 R10, c[0x0][0x390] ;  /* 0x0000e400ff0a7b82 */ /* 0x000e620000000a00 */
[----:B------:R-:W-:-:S07]  /*0630*/  ISETP.NE.U32.AND P0, PT, R7, 0x1, PT ;  /* 0x000000010700780c */ /* 0x000fce0003f05070 */
[----:B------:R-:W2:Y:S06]  /*0640*/  LDC.64 R8, c[0x0][0x388] ;  /* 0x0000e200ff087b82 */ /* 0x000eac0000000a00 */
[----:B------:R-:W-:Y:S01]  /*0650*/  @!P0 IMAD.IADD R7, R3, 0x1, R6 ;  /* 0x0000000103078824 */ /* 0x000fe200078e0206 */
[C---:B------:R-:W-:Y:S02]  /*0660*/  @!P0 IADD3 R17, PT, PT, -R6.reuse, R0, RZ ;  /* 0x0000000006118210 */ /* 0x040fe40007ffe1ff */
[----:B------:R-:W-:Y:S01]  /*0670*/  @!P0 IADD3 R6, PT, PT, R6, 0x2, RZ ;  /* 0x0000000206068810 */ /* 0x000fe20007ffe0ff */
[----:B0-----:R-:W-:-:S02]  /*0680*/  @!P0 IMAD R7, R7, R4, R5 ;  /* 0x0000000407078224 */ /* 0x001fc400078e0205 */
[----:B-1----:R-:W-:-:S05]  /*0690*/  @!P0 IMAD.WIDE R16, R17, 0x8, R10 ;  /* 0x0000000811108825 */ /* 0x002fca00078e020a */
[----:B------:R-:W3:Y:S01]  /*06a0*/  @!P0 LDG.E.64 R12, desc[UR6][R16.64] ;  /* 0x00000006100c8981 */ /* 0x000ee2000c1e1b00 */
[----:B--2---:R-:W-:Y:S01]  /*06b0*/  @!P0 IMAD.WIDE R22, R7, 0x8, R8 ;  /* 0x0000000807168825 */ /* 0x004fe200078e0208 */
[----:B------:R-:W-:-:S04]  /*06c0*/  IADD3 R7, PT, PT, R3, R6, RZ ;  /* 0x0000000603077210 */ /* 0x000fc80007ffe0ff */
[----:B------:R-:W3:Y:S01]  /*06d0*/  @!P0 LDG.E.64 R14, desc[UR6][R22.64] ;  /* 0x00000006160e8981 */ /* 0x000ee2000c1e1b00 */
[----:B------:R-:W-:Y:S01]  /*06e0*/  @!P0 IMAD.WIDE R20, R4, 0x8, R22 ;  /* 0x0000000804148825 */ /* 0x000fe200078e0216 */
[----:B------:R-:W-:-:S03]  /*06f0*/  IADD3 R25, PT, PT, -R6, R0, RZ ;  /* 0x0000000006197210 */ /* 0x000fc60007ffe1ff */
[----:B------:R-:W-:Y:S02]  /*0700*/  IMAD R7, R7, R4, R5 ;  /* 0x0000000407077224 */ /* 0x000fe400078e0205 */
[----:B------:R-:W2:Y:S01]  /*0710*/  @!P0 LDG.E.64 R4, desc[UR6][R16.64+-0x8] ;  /* 0xfffff80610048981 */ /* 0x000ea2000c1e1b00 */
[----:B------:R-:W-:-:S03]  /*0720*/  IMAD.WIDE R10, R25, 0x8, R10 ;  /* 0x00000008190a7825 */ /* 0x000fc600078e020a */
[----:B------:R-:W2:Y:S01]  /*0730*/  @!P0 LDG.E.64 R20, desc[UR6][R20.64] ;  /* 0x0000000614148981 */ /* 0x000ea2000c1e1b00 */
[----:B------:R-:W-:-:S03]  /*0740*/  IMAD.WIDE R8, R7, 0x8, R8 ;  /* 0x0000000807087825 */ /* 0x000fc600078e0208 */
[----:B------:R-:W4:Y:S04]  /*0750*/  LDG.E.64 R10, desc[UR6][R10.64] ;  /* 0x000000060a0a7981 */ /* 0x000f28000c1e1b00 */
[----:B------:R-:W4:Y:S01]  /*0760*/  LDG.E.64 R8, desc[UR6][R8.64] ;  /* 0x0000000608087981 */ /* 0x000f22000c1e1b00 */
[----:B---3--:R-:W-:-:S08]  /*0770*/  @!P0 DFMA R12, R14, R12, R18 ;  /* 0x0000000c0e0c822b */ /* 0x008fd00000000012 */
[----:B--2---:R-:W-:-:S08]  /*0780*/  @!P0 DFMA R18, R20, R4, R12 ;  /* 0x000000041412822b */ /* 0x004fd0000000000c */
[----:B----4-:R-:W-:-:S11]  /*0790*/  DFMA R18, R8, R10, R18 ;  /* 0x0000000a0812722b */ /* 0x010fd60000000012 */
.L_x_0:
[----:B------:R-:W0:Y:S01]  /*07a0*/  LDC.64 R4, c[0x0][0x380] ;  /* 0x0000e000ff047b82 */ /* 0x000e220000000a00 */
[----:B------:R-:W1:Y:S02]  /*07b0*/  LDCU UR4, c[0x0][0x398] ;  /* 0x00007300ff0477ac */ /* 0x000e640008000800 */
[----:B-1----:R-:W-:-:S04]  /*07c0*/  IMAD R3, R3, UR4, R2 ;  /* 0x0000000403037c24 */ /* 0x002fc8000f8e0202 */
[----:B0-----:R-:W-:-:S05]  /*07d0*/  IMAD.WIDE R2, R3, 0x8, R4 ;  /* 0x0000000803027825 */ /* 0x001fca00078e0204 */
[----:B------:R-:W-:Y:S01]  /*07e0*/  STG.E.64 desc[UR6][R2.64], R18 ;  /* 0x0000001202007986 */ /* 0x000fe2000c101b06 */
[----:B------:R-:W-:Y:S05]  /*07f0*/  EXIT ;  /* 0x000000000000794d */ /* 0x000fea0003800000 */
.L_x_4:
[----:B------:R-:W-:-:S00]  /*0800*/  BRA `(.L_x_4) ;  /* 0xfffffffc00fc7947 */ /* 0x000fc0000383ffff */
[----:B------:R-:W-:-:S00]  /*0810*/  NOP ;  /* 0x0000000000007918 */ /* 0x000fc00000000000 */
        /* <DEDUP_REMOVED lines=14> */
.L_x_11:


//--------------------- .text._Z17convolutionRowGPUPdS_S_iiii --------------------------
	.section	.text._Z17convolutionRowGPUPdS_S_iiii,"ax",@progbits
	.align	128
        .global         _Z17convolutionRowGPUPdS_S_iiii
        .type           _Z17convolutionRowGPUPdS_S_iiii,@function
        .size           _Z17convolutionRowGPUPdS_S_iiii,(.L_x_12 - _Z17convolutionRowGPUPdS_S_iiii)
        .other          _Z17convolutionRowGPUPdS_S_iiii,@"STO_CUDA_ENTRY STV_DEFAULT"
_Z17convolutionRowGPUPdS_S_iiii:
.text._Z17convolutionRowGPUPdS_S_iiii:
        /* <DEDUP_REMOVED lines=15> */
[----:B------:R-:W0:Y:S01]  /*00f0*/  LDCU UR8, c[0x0][0x3a0] ;  /* 0x00007400ff0877ac */ /* 0x000e220008000800 */
[C---:B------:R-:W-:Y:S01]  /*0100*/  ISETP.GE.U32.AND P1, PT, R2.reuse, 0x8, PT ;  /* 0x000000080200780c */ /* 0x040fe20003f26070 */
[----:B------:R-:W-:Y:S01]  /*0110*/  IMAD.SHL.U32 R6, R2, 0x2, RZ ;  /* 0x0000000202067824 */ /* 0x000fe200078e00ff */
[----:B------:R-:W-:-:S04]  /*0120*/  CS2R R20, SRZ ;  /* 0x0000000000147805 */ /* 0x000fc8000001ff00 */
[----:B------:R-:W-:-:S04]  /*0130*/  LOP3.LUT R5, R6, 0xe, RZ, 0xc0, !PT ;  /* 0x0000000e06057812 */ /* 0x000fc800078ec0ff */
[----:B------:R-:W-:Y:S02]  /*0140*/  ISETP.GE.U32.AND P0, PT, R5, 0x7, PT ;  /* 0x000000070500780c */ /* 0x000fe40003f06070 */
[----:B------:R-:W-:Y:S01]  /*0150*/  IADD3 R5, PT, PT, -R2, RZ, RZ ;  /* 0x000000ff02057210 */ /* 0x000fe20007ffe1ff */
[----:B0-----:R-:W-:Y:S01]  /*0160*/  IMAD R26, R3, UR8, R4 ;  /* 0x00000008031a7c24 */ /* 0x001fe2000f8e0204 */
[----:B------:R-:W-:Y:S09]  /*0170*/  @!P1 BRA `(.L_x_6) ;  /* 0x0000000400009947 */ /* 0x000ff20003800000 */
[----:B------:R-:W-:Y:S01]  /*0180*/  VIADD R7, R6, 0x1 ;  /* 0x0000000106077836 */ /* 0x000fe20000000000 */
[----:B------:R-:W-:Y:S01]  /*0190*/  CS2R R20, SRZ ;  /* 0x0000000000147805 */ /* 0x000fe2000001ff00 */
[----:B------:R-:W-:-:S03]  /*01a0*/  IMAD.MOV.U32 R27, RZ, RZ, R6 ;  /* 0x000000ffff1b7224 */ /* 0x000fc600078e0006 */
[----:B------:R-:W-:Y:S02]  /*01b0*/  LOP3.LUT R28, R7, 0xfffffff0, RZ, 0xc0, !PT ;  /* 0xfffffff0071c7812 */ /* 0x000fe400078ec0ff */
[----:B------:R-:W-:Y:S02]  /*01c0*/  IADD3 R7, PT, PT, R26, -R2, RZ ;  /* 0x800000021a077210 */ /* 0x000fe40007ffe0ff */
[----:B------:R-:W-:-:S07]  /*01d0*/  IADD3 R28, PT, PT, -R28, RZ, RZ ;  /* 0x000000ff1c1c7210 */ /* 0x000fce0007ffe1ff */
.L_x_7:
[----:B------:R-:W0:Y:S08]  /*01e0*/  LDC.64 R22, c[0x0][0x388] ;  /* 0x0000e200ff167b82 */ /* 0x000e300000000a00 */
[----:B------:R-:W1:Y:S01]  /*01f0*/  LDC.64 R8, c[0x0][0x390] ;  /* 0x0000e400ff087b82 */ /* 0x000e620000000a00 */
[----:B0-----:R-:W-:-:S05]  /*0200*/  IMAD.WIDE R22, R7, 0x8, R22 ;  /* 0x0000000807167825 */ /* 0x001fca00078e0216 */
[----:B------:R-:W2:Y:S01]  /*0210*/  LDG.E.64 R12, desc[UR6][R22.64] ;  /* 0x00000006160c7981 */ /* 0x000ea2000c1e1b00 */
[----:B-1----:R-:W-:-:S03]  /*0220*/  IMAD.WIDE R8, R27, 0x8, R8 ;  /* 0x000000081b087825 */ /* 0x002fc600078e0208 */
[----:B------:R-:W3:Y:S04]  /*0230*/  LDG.E.64 R10, desc[UR6][R22.64+0x8] ;  /* 0x00000806160a7981 */ /* 0x000ee8000c1e1b00 */
[----:B------:R-:W2:Y:S04]  /*0240*/  LDG.E.64 R16, desc[UR6][R8.64] ;  /* 0x0000000608107981 */ /* 0x000ea8000c1e1b00 */
[----:B------:R-:W3:Y:S04]  /*0250*/  LDG.E.64 R14, desc[UR6][R8.64+-0x8] ;  /* 0xfffff806080e7981 */ /* 0x000ee8000c1e1b00 */
[----:B------:R-:W4:Y:S04]  /*0260*/  LDG.E.64 R18, desc[UR6][R8.64+-0x10] ;  /* 0xfffff00608127981 */ /* 0x000f28000c1e1b00 */
[----:B------:R-:W5:Y:S01]  /*0270*/  LDG.E.64 R24, desc[UR6][R8.64+-0x78] ;  /* 0xffff880608187981 */ /* 0x000f62000c1e1b00 */
[----:B--2---:R-:W-:-:S03]  /*0280*/  DFMA R16, R12, R16, R20 ;  /* 0x000000100c10722b */ /* 0x004fc60000000014 */
[----:B------:R-:W4:Y:S04]  /*0290*/  LDG.E.64 R12, desc[UR6][R22.64+0x10] ;  /* 0x00001006160c7981 */ /* 0x000f28000c1e1b00 */
[----:B------:R-:W5:Y:S01]  /*02a0*/  LDG.E.64 R20, desc[UR6][R22.64+0x78] ;  /* 0x0000780616147981 */ /* 0x000f62000c1e1b00 */
[----:B---3--:R-:W-:-:S03]  /*02b0*/  DFMA R14, R10, R14, R16 ;  /* 0x0000000e0a0e722b */ /* 0x008fc60000000010 */
[----:B------:R-:W2:Y:S04]  /*02c0*/  LDG.E.64 R10, desc[UR6][R22.64+0x18] ;  /* 0x00001806160a7981 */ /* 0x000ea8000c1e1b00 */
[----:B------:R-:W2:Y:S01]  /*02d0*/  LDG.E.64 R16, desc[UR6][R8.64+-0x18] ;  /* 0xffffe80608107981 */ /* 0x000ea2000c1e1b00 */
[----:B----4-:R-:W-:-:S03]  /*02e0*/  DFMA R18, R12, R18, R14 ;  /* 0x000000120c12722b */ /* 0x010fc6000000000e */
[----:B------:R-:W3:Y:S04]  /*02f0*/  LDG.E.64 R12, desc[UR6][R22.64+0x20] ;  /* 0x00002006160c7981 */ /* 0x000ee8000c1e1b00 */
[----:B------:R-:W3:Y:S01]  /*0300*/  LDG.E.64 R14, desc[UR6][R8.64+-0x20] ;  /* 0xffffe006080e7981 */ /* 0x000ee2000c1e1b00 */
[----:B--2---:R-:W-:-:S03]  /*0310*/  DFMA R16, R10, R16, R18 ;  /* 0x000000100a10722b */ /* 0x004fc60000000012 */
[----:B------:R-:W2:Y:S04]  /*0320*/  LDG.E.64 R10, desc[UR6][R22.64+0x28] ;  /* 0x00002806160a7981 */ /* 0x000ea8000c1e1b00 */
[----:B------:R-:W2:Y:S01]  /*0330*/  LDG.E.64 R18, desc[UR6][R8.64+-0x28] ;  /* 0xffffd80608127981 */ /* 0x000ea2000c1e1b00 */
[----:B---3--:R-:W-:-:S03]  /*0340*/  DFMA R14, R12, R14, R16 ;  /* 0x0000000e0c0e722b */ /* 0x008fc60000000010 */
        /* <DEDUP_REMOVED lines=26> */
[----:B------:R-:W-:Y:S01]  /*04f0*/  VIADD R28, R28, 0x10 ;  /* 0x000000101c1c7836 */ /* 0x000fe20000000000 */
[----:B--2---:R-:W-:-:S04]  /*0500*/  DFMA R10, R10, R12, R14 ;  /* 0x0000000c0a0a722b */ /* 0x004fc8000000000e */
[----:B------:R-:W-:Y:S01]  /*0510*/  ISETP.NE.AND P1, PT, R28, RZ, PT ;  /* 0x000000ff1c00720c */ /* 0x000fe20003f25270 */
[----:B------:R-:W-:Y:S01]  /*0520*/  VIADD R7, R7, 0x10 ;  /* 0x0000001007077836 */ /* 0x000fe20000000000 */
[----:B------:R-:W-:Y:S02]  /*0530*/  IADD3 R5, PT, PT, R5, 0x10, RZ ;  /* 0x0000001005057810 */ /* 0x000fe40007ffe0ff */
[----:B------:R-:W-:Y:S01]  /*0540*/  IADD3 R27, PT, PT, R27, -0x10, RZ ;  /* 0xfffffff01b1b7810 */ /* 0x000fe20007ffe0ff */
[----:B---3--:R-:W-:-:S08]  /*0550*/  DFMA R10, R16, R18, R10 ;  /* 0x00000012100a722b */ /* 0x008fd0000000000a */
[----:B-----5:R-:W-:Y:S01]  /*0560*/  DFMA R20, R20, R24, R10 ;  /* 0x000000181414722b */ /* 0x020fe2000000000a */
[----:B------:R-:W-:Y:S10]  /*0570*/  @P1 BRA `(.L_x_7) ;  /* 0xfffffffc00181947 */ /* 0x000ff4000383ffff */
.L_x_6:
[----:B------:R-:W-:Y:S05]  /*0580*/  @!P0 BRA `(.L_x_8) ;  /* 0x00000000007c8947 */ /* 0x000fea0003800000 */
[----:B------:R-:W0:Y:S01]  /*0590*/  LDC.64 R10, c[0x0][0x388] ;  /* 0x0000e200ff0a7b82 */ /* 0x000e220000000a00 */
[----:B------:R-:W-:Y:S01]  /*05a0*/  IADD3 R13, PT, PT, -R5, R2, RZ ;  /* 0x00000002050d7210 */ /* 0x000fe20007ffe1ff */
[----:B------:R-:W-:-:S06]  /*05b0*/  IMAD.IADD R7, R26, 0x1, R5 ;  /* 0x000000011a077824 */ /* 0x000fcc00078e0205 */
        /* <DEDUP_REMOVED lines=8> */
[----:B------:R-:W4:Y:S04]  /*0640*/  LDG.E.64 R14, desc[UR6][R8.64+-0x10] ;  /* 0xfffff006080e7981 */ /* 0x000f28000c1e1b00 */
[----:B------:R-:W5:Y:S01]  /*0650*/  LDG.E.64 R28, desc[UR6][R10.64+0x38] ;  /* 0x000038060a1c7981 */ /* 0x000f62000c1e1b00 */
[----:B--2---:R-:W-:-:S03]  /*0660*/  DFMA R20, R24, R18, R20 ;  /* 0x000000121814722b */ /* 0x004fc60000000014 */
[----:B------:R-:W2:Y:S04]  /*0670*/  LDG.E.64 R18, desc[UR6][R10.64+0x18] ;  /* 0x000018060a127981 */ /* 0x000ea8000c1e1b00 */
[----:B------:R-:W2:Y:S01]  /*0680*/  LDG.E.64 R24, desc[UR6][R8.64+-0x18] ;  /* 0xffffe80608187981 */ /* 0x000ea2000c1e1b00 */
[----:B---3--:R-:W-:-:S03]  /*0690*/  DFMA R20, R22, R12, R20 ;  /* 0x0000000c1614722b */ /* 0x008fc60000000014 */
[----:B------:R-:W3:Y:S04]  /*06a0*/  LDG.E.64 R22, desc[UR6][R10.64+0x20] ;  /* 0x000020060a167981 */ /* 0x000ee8000c1e1b00 */
[----:B------:R-:W3:Y:S01]  /*06b0*/  LDG.E.64 R12, desc[UR6][R8.64+-0x20] ;  /* 0xffffe006080c7981 */ /* 0x000ee2000c1e1b00 */
[----:B----4-:R-:W-:-:S03]  /*06c0*/  DFMA R20, R16, R14, R20 ;  /* 0x0000000e1014722b */ /* 0x010fc60000000014 */
[----:B------:R-:W4:Y:S04]  /*06d0*/  LDG.E.64 R14, desc[UR6][R10.64+0x28] ;  /* 0x000028060a0e7981 */ /* 0x000f28000c1e1b00 */
[----:B------:R-:W4:Y:S01]  /*06e0*/  LDG.E.64 R16, desc[UR6][R8.64+-0x28] ;  /* 0xffffd80608107981 */ /* 0x000f22000c1e1b00 */
[----:B--2---:R-:W-:-:S03]  /*06f0*/  DFMA R24, R18, R24, R20 ;  /* 0x000000181218722b */ /* 0x004fc60000000014 */
[----:B------:R-:W2:Y:S04]  /*0700*/  LDG.E.64 R18, desc[UR6][R10.64+0x30] ;  /* 0x000030060a127981 */ /* 0x000ea8000c1e1b00 */
[----:B------:R-:W2:Y:S04]  /*0710*/  LDG.E.64 R20, desc[UR6][R8.64+-0x30] ;  /* 0xffffd00608147981 */ /* 0x000ea8000c1e1b00 */
[----:B------:R-:W5:Y:S01]  /*0720*/  LDG.E.64 R8, desc[UR6][R8.64+-0x38] ;  /* 0xffffc80608087981 */ /* 0x000f62000c1e1b00 */
[----:B---3--:R-:W-:-:S08]  /*0730*/  DFMA R12, R22, R12, R24 ;  /* 0x0000000c160c722b */ /* 0x008fd00000000018 */
[----:B----4-:R-:W-:Y:S01]  /*0740*/  DFMA R12, R14, R16, R12 ;  /* 0x000000100e0c722b */ /* 0x010fe2000000000c */
[----:B------:R-:W-:-:S07]  /*0750*/  VIADD R5, R5, 0x8 ;  /* 0x0000000805057836 */ /* 0x000fce0000000000 */
[----:B--2---:R-:W-:-:S08]  /*0760*/  DFMA R20, R18, R20, R12 ;  /* 0x000000141214722b */ /* 0x004fd0000000000c */
[----:B-----5:R-:W-:-:S11]  /*0770*/  DFMA R20, R28, R8, R20 ;  /* 0x000000081c14722b */ /* 0x020fd60000000014 */
.L_x_8:
[----:B------:R-:W0:Y:S01]  /*0780*/  LDC.64 R8, c[0x0][0x388] ;  /* 0x0000e200ff087b82 */ /* 0x000e220000000a00 */
[----:B------:R-:W-:-:S04]  /*0790*/  LOP3.LUT R6, R6, 0x6, RZ, 0xc0, !PT ;  /* 0x0000000606067812 */ /* 0x000fc800078ec0ff */
[----:B------:R-:W-:-:S03]  /*07a0*/  ISETP.GE.U32.AND P0, PT, R6, 0x3, PT ;  /* 0x000000030600780c */ /* 0x000fc60003f06070 */
[----:B------:R-:W1:Y:S10]  /*07b0*/  LDC.64 R10, c[0x0][0x390] ;  /* 0x0000e400ff0a7b82 */ /* 0x000e740000000a00 */
[----:B------:R-:W-:Y:S01]  /*07c0*/  @P0 IADD3 R29, PT, PT, R26, R5, RZ ;  /* 0x000000051a1d0210 */ /* 0x000fe20007ffe0ff */
[----:B------:R-:W-:-:S04]  /*07d0*/  @P0 IMAD.IADD R27, R2, 0x1, -R5 ;  /* 0x00000001021b0824 */ /* 0x000fc800078e0a05 */
[----:B0-----:R-:W-:-:S05]  /*07e0*/  @P0 IMAD.WIDE R28, R29, 0x8, R8 ;  /* 0x000000081d1c0825 */ /* 0x001fca00078e0208 */
[----:B------:R-:W2:Y:S01]  /*07f0*/  @P0 LDG.E.64 R24, desc[UR6][R28.64] ;  /* 0x000000061c180981 */ /* 0x000ea2000c1e1b00 */
[----:B-1----:R-:W-:-:S03]  /*0800*/  @P0 IMAD.WIDE R26, R27, 0x8, R10 ;  /* 0x000000081b1a0825 */ /* 0x002fc600078e020a */
[----:B------:R-:W3:Y:S04]  /*0810*/  @P0 LDG.E.64 R12, desc[UR6][R28.64+0x8] ;  /* 0x000008061c0c0981 */ /* 0x000ee8000c1e1b00 */
[----:B------:R-:W2:Y:S04]  /*0820*/  @P0 LDG.E.64 R14, desc[UR6][R26.64] ;  /* 0x000000061a0e0981 */ /* 0x000ea8000c1e1b00 */
[----:B------:R-:W3:Y:S04]  /*0830*/  @P0 LDG.E.64 R6, desc[UR6][R26.64+-0x8] ;  /* 0xfffff8061a060981 */ /* 0x000ee8000c1e1b00 */
[----:B------:R-:W4:Y:S04]  /*0840*/  @P0 LDG.E.64 R16, desc[UR6][R26.64+-0x10] ;  /* 0xfffff0061a100981 */ /* 0x000f28000c1e1b00 */
[----:B------:R-:W5:Y:S04]  /*0850*/  @P0 LDG.E.64 R18, desc[UR6][R28.64+0x18] ;  /* 0x000018061c120981 */ /* 0x000f68000c1e1b00 */
[----:B------:R-:W5:Y:S01]  /*0860*/  @P0 LDG.E.64 R22, desc[UR6][R26.64+-0x18] ;  /* 0xffffe8061a160981 */ /* 0x000f62000c1e1b00 */
[----:B--2---:R-:W-:-:S03]  /*0870*/  @P0 DFMA R24, R24, R14, R20 ;  /* 0x0000000e1818022b */ /* 0x004fc60000000014 */
[----:B------:R-:W4:Y:S01]  /*0880*/  @P0 LDG.E.64 R14, desc[UR6][R28.64+0x10] ;  /* 0x000010061c0e0981 */ /* 0x000f22000c1e1b00 */
[----:B------:R-:W0:Y:S04]  /*0890*/  LDCU.U16 UR5, c[0x0][0x3a4] ;  /* 0x00007480ff0577ac */ /* 0x000e280008000400 */
[----:B---3--:R-:W-:Y:S01]  /*08a0*/  @P0 DFMA R6, R12, R6, R24 ;  /* 0x000000060c06022b */ /* 0x008fe20000000018 */
[----:B------:R-:W-:-:S04]  /*08b0*/  @P0 IADD3 R5, PT, PT, R5, 0x4, RZ ;  /* 0x0000000405050810 */ /* 0x000fc80007ffe0ff */
[----:B------:R-:W-:Y:S01]  /*08c0*/  IADD3 R0, PT, PT, R0, UR4, R5 ;  /* 0x0000000400007c10 */ /* 0x000fe2000fffe005 */
[----:B------:R-:W-:Y:S01]  /*08d0*/  IMAD.WIDE R10, R2, 0x8, R10 ;  /* 0x00000008020a7825 */ /* 0x000fe200078e020a */
[----:B0-----:R-:W-:-:S04]  /*08e0*/  USHF.L.U32 UR5, UR5, 0x1, URZ ;  /* 0x0000000105057899 */ /* 0x001fc800080006ff */
[----:B------:R-:W-:-:S04]  /*08f0*/  ULOP3.LUT UR5, UR5, 0x2, URZ, 0xe2, !UPT ;  /* 0x0000000205057892 */ /* 0x000fc8000f8ee2ff */
[----:B------:R-:W-:Y:S01]  /*0900*/  UIADD3 UR5, UPT, UPT, -UR5, URZ, URZ ;  /* 0x000000ff05057290 */ /* 0x000fe2000fffe1ff */
[----:B----4-:R-:W-:Y:S01]  /*0910*/  @P0 DFMA R6, R14, R16, R6 ;  /* 0x000000100e06022b */ /* 0x010fe20000000006 */
[----:B------:R-:W-:-:S07]  /*0920*/  IMAD R15, R3, UR8, R0 ;  /* 0x00000008030f7c24 */ /* 0x000fce000f8e0200 */
[----:B-----5:R-:W-:-:S11]  /*0930*/  @P0 DFMA R20, R18, R22, R6 ;  /* 0x000000161214022b */ /* 0x020fd60000000006 */
.L_x_9:
[----:B------:R-:W-:-:S04]  /*0940*/  IMAD.WIDE R6, R5, 0x8, RZ ;  /* 0x0000000805067825 */ /* 0x000fc800078e02ff */
[----:B------:R-:W-:Y:S01]  /*0950*/  IMAD.WIDE R12, R15, 0x8, R8 ;  /* 0x000000080f0c7825 */ /* 0x000fe200078e0208 */
[----:B------:R-:W-:-:S05]  /*0960*/  IADD3 R6, P0, PT, R10, -R6, RZ ;  /* 0x800000060a067210 */ /* 0x000fca0007f1e0ff */
[----:B------:R-:W-:Y:S01]  /*0970*/  IMAD.X R7, R11, 0x1, ~R7, P0 ;  /* 0x000000010b077824 */ /* 0x000fe200000e0e07 */
[----:B------:R-:W2:Y:S05]  /*0980*/  LDG.E.64 R12, desc[UR6][R12.64] ;  /* 0x000000060c0c7981 */ /* 0x000eaa000c1e1b00 */
[----:B------:R-:W2:Y:S01]  /*0990*/  LDG.E.64 R6, desc[UR6][R6.64] ;  /* 0x0000000606067981 */ /* 0x000ea2000c1e1b00 */
[----:B------:R-:W-:Y:S01]  /*09a0*/  UIADD3 UR5, UPT, UPT, UR5, 0x1, URZ ;  /* 0x0000000105057890 */ /* 0x000fe2000fffe0ff */
[----:B------:R-:W-:Y:S01]  /*09b0*/  IADD3 R5, PT, PT, R5, 0x1, RZ ;  /* 0x0000000105057810 */ /* 0x000fe20007ffe0ff */
[----:B------:R-:W-:Y:S02]  /*09c0*/  VIADD R15, R15, 0x1 ;  /* 0x000000010f0f7836 */ /* 0x000fe40000000000 */
[----:B------:R-:W-:Y:S01]  /*09d0*/  UISETP.NE.AND UP0, UPT, UR5, 0x1, UPT ;  /* 0x000000010500788c */ /* 0x000fe2000bf05270 */
[----:B--2---:R-:W-:-:S08]  /*09e0*/  DFMA R20, R12, R6, R20 ;  /* 0x000000060c14722b */ /* 0x004fd00000000014 */
[----:B------:R-:W-:Y:S05]  /*09f0*/  BRA.U UP0, `(.L_x_9) ;  /* 0xfffffffd00d07547 */ /* 0x000fea000b83ffff */
.L_x_5:
[----:B------:R-:W0:Y:S01]  /*0a00*/  LDC.64 R6, c[0x0][0x380] ;  /* 0x0000e000ff067b82 */ /* 0x000e220000000a00 */
[----:B------:R-:W1:Y:S01]  /*0a10*/  LDCU UR4, c[0x0][0x3a0] ;  /* 0x00007400ff0477ac */ /* 0x000e620008000800 */
[-C--:B------:R-:W-:Y:S02]  /*0a20*/  IADD3 R3, PT, PT, R3, R2.reuse, RZ ;  /* 0x0000000203037210 */ /* 0x080fe40007ffe0ff */
[----:B------:R-:W-:-:S05]  /*0a30*/  IADD3 R2, PT, PT, R4, R2, RZ ;  /* 0x0000000204027210 */ /* 0x000fca0007ffe0ff */
[----:B-1----:R-:W-:-:S04]  /*0a40*/  IMAD R3, R3, UR4, R2 ;  /* 0x0000000403037c24 */ /* 0x002fc8000f8e0202 */
[----:B0-----:R-:W-:-:S05]  /*0a50*/  IMAD.WIDE R2, R3, 0x8, R6 ;  /* 0x0000000803027825 */ /* 0x001fca00078e0206 */
[----:B------:R-:W-:Y:S01]  /*0a60*/  STG.E.64 desc[UR6][R2.64], R20 ;  /* 0x0000001402007986 */ /* 0x000fe2000c101b06 */
[----:B------:R-:W-:Y:S05]  /*0a70*/  EXIT ;  /* 0x000000000000794d */ /* 0x000fea0003800000 */
.L_x_10:
        /* <DEDUP_REMOVED lines=16> */
.L_x_12:


//--------------------- .nv.shared.reserved.0     --------------------------
	.section	.nv.shared.reserved.0,"aw",@nobits
	.weak		__nv_reservedSMEM_offset_0_alias
	.size		__nv_reservedSMEM_offset_0_alias, 0, 64
	.other		__nv_reservedSMEM_offset_0_alias,@"STO_CUDA_RESERVED_SHARED STV_DEFAULT"
__nv_reservedSMEM_offset_0_alias:
	.zero		0
	.zero		64


//--------------------- .nv.constant0._Z20convolutionColumnGPUPdS_S_iiii --------------------------
	.section	.nv.constant0._Z20convolutionColumnGPUPdS_S_iiii,"a",@progbits
	.sectionflags	@""
	.align	4
.nv.constant0._Z20convolutionColumnGPUPdS_S_iiii:
	.zero		936


//--------------------- .nv.constant0._Z17convolutionRowGPUPdS_S_iiii --------------------------
	.section	.nv.constant0._Z17convolutionRowGPUPdS_S_iiii,"a",@progbits
	.sectionflags	@""
	.align	4
.nv.constant0._Z17convolutionRowGPUPdS_S_iiii:
	.zero		936


//--------------------- SYMBOLS --------------------------

	.type		.nv.reservedSmem.offset0,@object
	.size		.nv.reservedSmem.offset0,0x4
